//
// Generated by NVIDIA NVVM Compiler
//
// Compiler Build ID: CL-36424714
// Cuda compilation tools, release 13.0, V13.0.88
// Based on NVVM 20.0.0
//

.version 9.0
.target sm_100
.address_size 64

	// .globl	_Z9rsqrt_vecPfi

.visible .entry _Z9rsqrt_vecPfi(
	.param .u64 .ptr .align 1 _Z9rsqrt_vecPfi_param_0,
	.param .u32 _Z9rsqrt_vecPfi_param_1
)
{
	.reg .pred 	%p<2>;
	.reg .b32 	%r<6>;
	.reg .b32 	%f<3>;
	.reg .b64 	%rd<5>;

	ld.param.u64 	%rd1, [_Z9rsqrt_vecPfi_param_0];
	ld.param.u32 	%r2, [_Z9rsqrt_vecPfi_param_1];
	mov.u32 	%r3, %ctaid.x;
	mov.u32 	%r4, %ntid.x;
	mov.u32 	%r5, %tid.x;
	mad.lo.s32 	%r1, %r3, %r4, %r5;
	setp.ge.s32 	%p1, %r1, %r2;
	@%p1 bra 	$L__BB0_2;
	cvta.to.global.u64 	%rd2, %rd1;
	mul.wide.s32 	%rd3, %r1, 4;
	add.s64 	%rd4, %rd2, %rd3;
	ld.global.f32 	%f1, [%rd4];
	rsqrt.approx.f32 	%f2, %f1;
	st.global.f32 	[%rd4], %f2;
$L__BB0_2:
	ret;

}


// ===== COMPILED SASS (sm_100) =====

	.target	sm_100

	.elftype	@"ET_EXEC"


//--------------------- .note.nv.tkinfo           --------------------------
	.section	.note.nv.tkinfo,"",@"SHT_NOTE"
	.sectionflags	@"SHF_NOTE_NV_TKINFO"
	.tkinfo
        /*0018*/ 	.word	0x00000002
        /*0030*/ 	.string	""
        /*0030*/ 	.string	"ptxas"
        /*0030*/ 	.string	"Cuda compilation tools, release 13.0, V13.0.88"
        /*0030*/ 	.string	"Build cuda_13.0.r13.0/compiler.36424714_0"
        /*0030*/ 	.string	"-arch sm_100 -m 64 "



//--------------------- .note.nv.cuinfo           --------------------------
	.section	.note.nv.cuinfo,"",@"SHT_NOTE"
	.sectionflags	@"SHF_NOTE_NV_CUINFO"
        /*0018*/ 	.short	0x0002
        /*001a*/ 	.short	0x0064
        /*001c*/ 	.short	0x0082
	.zero		2


//--------------------- .nv.info                  --------------------------
	.section	.nv.info,"",@"SHT_CUDA_INFO"
	.align	4


	//----- nvinfo : EIATTR_REGCOUNT
	.align		4
        /*0000*/ 	.byte	0x04, 0x2f
        /*0002*/ 	.short	(.L_1 - .L_0)
	.align		4
.L_0:
        /*0004*/ 	.word	index@(_Z9rsqrt_vecPfi)
        /*0008*/ 	.word	0x00000008


	//----- nvinfo : EIATTR_FRAME_SIZE
	.align		4
.L_1:
        /*000c*/ 	.byte	0x04, 0x11
        /*000e*/ 	.short	(.L_3 - .L_2)
	.align		4
.L_2:
        /*0010*/ 	.word	index@(_Z9rsqrt_vecPfi)
        /*0014*/ 	.word	0x00000000


	//----- nvinfo : EIATTR_MIN_STACK_SIZE
	.align		4
.L_3:
        /*0018*/ 	.byte	0x04, 0x12
        /*001a*/ 	.short	(.L_5 - .L_4)
	.align		4
.L_4:
        /*001c*/ 	.word	index@(_Z9rsqrt_vecPfi)
        /*0020*/ 	.word	0x00000000
.L_5:


//--------------------- .nv.compat                --------------------------
	.section	.nv.compat,"",@"SHT_CUDA_COMPAT_INFO"
	.align	4
        /*0000*/ 	.byte	0x02, 0x09, 0x00, 0x00, 0x02, 0x02, 0x01, 0x00, 0x02, 0x05, 0x05, 0x00, 0x03, 0x07, 0x01, 0x01
        /*0010*/ 	.byte	0x02, 0x03, 0x00, 0x00, 0x02, 0x06, 0x01, 0x00, 0x04, 0x0b, 0x08, 0x00, 0x01, 0x00, 0x00, 0x00
        /*0020*/ 	.byte	0x00, 0x00, 0x00, 0x00


//--------------------- .nv.info._Z9rsqrt_vecPfi  --------------------------
	.section	.nv.info._Z9rsqrt_vecPfi,"",@"SHT_CUDA_INFO"
	.sectionflags	@""
	.align	4


	//----- nvinfo : EIATTR_CUDA_API_VERSION
	.align		4
        /*0000*/ 	.byte	0x04, 0x37
        /*0002*/ 	.short	(.L_7 - .L_6)
.L_6:
        /*0004*/ 	.word	0x00000082


	//----- nvinfo : EIATTR_KPARAM_INFO
	.align		4
.L_7:
        /*0008*/ 	.byte	0x04, 0x17
        /*000a*/ 	.short	(.L_9 - .L_8)
.L_8:
        /*000c*/ 	.word	0x00000000
        /*0010*/ 	.short	0x0001
        /*0012*/ 	.short	0x0008
        /*0014*/ 	.byte	0x00, 0xf0, 0x11, 0x00


	//----- nvinfo : EIATTR_KPARAM_INFO
	.align		4
.L_9:
        /*0018*/ 	.byte	0x04, 0x17
        /*001a*/ 	.short	(.L_11 - .L_10)
.L_10:
        /*001c*/ 	.word	0x00000000
        /*0020*/ 	.short	0x0000
        /*0022*/ 	.short	0x0000
        /*0024*/ 	.byte	0x00, 0xf5, 0x21, 0x00


	//----- nvinfo : EIATTR_SPARSE_MMA_MASK
	.align		4
.L_11:
        /*0028*/ 	.byte	0x03, 0x50
        /*002a*/ 	.short	0x0000


	//----- nvinfo : EIATTR_MAXREG_COUNT
	.align		4
        /*002c*/ 	.byte	0x03, 0x1b
        /*002e*/ 	.short	0x00ff


	//----- nvinfo : EIATTR_MERCURY_ISA_VERSION
	.align		4
        /*0030*/ 	.byte	0x03, 0x5f
        /*0032*/ 	.short	0x0101


	//----- nvinfo : EIATTR_VRC_CTA_INIT_COUNT
	.align		4
        /*0034*/ 	.byte	0x02, 0x4a
	.zero		1
	.zero		1


	//----- nvinfo : EIATTR_EXIT_INSTR_OFFSETS
	.align		4
        /*0038*/ 	.byte	0x04, 0x1c
        /*003a*/ 	.short	(.L_13 - .L_12)


	//   ....[0]....
.L_12:
        /*003c*/ 	.word	0x00000070


	//   ....[1]....
        /*0040*/ 	.word	0x00000110


	//----- nvinfo : EIATTR_CBANK_PARAM_SIZE
	.align		4
.L_13:
        /*0044*/ 	.byte	0x03, 0x19
        /*0046*/ 	.short	0x000c


	//----- nvinfo : EIATTR_PARAM_CBANK
	.align		4
        /*0048*/ 	.byte	0x04, 0x0a
        /*004a*/ 	.short	(.L_15 - .L_14)
	.align		4
.L_14:
        /*004c*/ 	.word	index@(.nv.constant0._Z9rsqrt_vecPfi)
        /*0050*/ 	.short	0x0380
        /*0052*/ 	.short	0x000c


	//----- nvinfo : EIATTR_SW_WAR
	.align		4
.L_15:
        /*0054*/ 	.byte	0x04, 0x36
        /*0056*/ 	.short	(.L_17 - .L_16)
.L_16:
        /*0058*/ 	.word	0x00000008
.L_17:


//--------------------- .nv.callgraph             --------------------------
	.section	.nv.callgraph,"",@"SHT_CUDA_CALLGRAPH"
	.align	4
	.sectionentsize	8
	.align		4
        /*0000*/ 	.word	0x00000000
	.align		4
        /*0004*/ 	.word	0xffffffff
	.align		4
        /*0008*/ 	.word	0x00000000
	.align		4
        /*000c*/ 	.word	0xfffffffe
	.align		4
        /*0010*/ 	.word	0x00000000
	.align		4
        /*0014*/ 	.word	0xfffffffd
	.align		4
        /*0018*/ 	.word	0x00000000
	.align		4
        /*001c*/ 	.word	0xfffffffc


//--------------------- .text._Z9rsqrt_vecPfi     --------------------------
	.section	.text._Z9rsqrt_vecPfi,"ax",@progbits
	.align	128
        .global         _Z9rsqrt_vecPfi
        .type           _Z9rsqrt_vecPfi,@function
        .size           _Z9rsqrt_vecPfi,(.L_x_1 - _Z9rsqrt_vecPfi)
        .other          _Z9rsqrt_vecPfi,@"STO_CUDA_ENTRY STV_DEFAULT"
_Z9rsqrt_vecPfi:
.text._Z9rsqrt_vecPfi:
[----:B------:R-:W-:Y:S01]  /*0000*/  LDC R1, c[0x0][0x37c] ;  /* 0x0000df00ff017b82 */ /* 0x000fe20000000800 */
[----:B------:R-:W0:Y:S07]  /*0010*/  S2R R0, SR_TID.X ;  /* 0x0000000000007919 */ /* 0x000e2e0000002100 */
[----:B------:R-:W0:Y:S01]  /*0020*/  S2UR UR4, SR_CTAID.X ;  /* 0x00000000000479c3 */ /* 0x000e220000002500 */
[----:B------:R-:W1:Y:S07]  /*0030*/  LDCU UR5, c[0x0][0x388] ;  /* 0x00007100ff0577ac */ /* 0x000e6e0008000800 */
[----:B------:R-:W0:Y:S02]  /*0040*/  LDC R5, c[0x0][0x360] ;  /* 0x0000d800ff057b82 */ /* 0x000e240000000800 */
[----:B0-----:R-:W-:-:S05]  /*0050*/  IMAD R5, R5, UR4, R0 ;  /* 0x0000000405057c24 */ /* 0x001fca000f8e0200 */
[----:B-1----:R-:W-:-:S13]  /*0060*/  ISETP.GE.AND P0, PT, R5, UR5, PT ;  /* 0x0000000505007c0c */ /* 0x002fda000bf06270 */
[----:B------:R-:W-:Y:S05]  /*0070*/  @P0 EXIT ;  /* 0x000000000000094d */ /* 0x000fea0003800000 */
[----:B------:R-:W0:Y:S01]  /*0080*/  LDC.64 R2, c[0x0][0x380] ;  /* 0x0000e000ff027b82 */ /* 0x000e220000000a00 */
[----:B------:R-:W1:Y:S01]  /*0090*/  LDCU.64 UR4, c[0x0][0x358] ;  /* 0x00006b00ff0477ac */ /* 0x000e620008000a00 */
[----:B0-----:R-:W-:-:S05]  /*00a0*/  IMAD.WIDE R2, R5, 0x4, R2 ;  /* 0x0000000405027825 */ /* 0x001fca00078e0202 */
[----:B-1----:R-:W2:Y:S02]  /*00b0*/  LDG.E R0, desc[UR4][R2.64] ;  /* 0x0000000402007981 */ /* 0x002ea4000c1e1900 */
[----:B--2---:R-:W-:-:S13]  /*00c0*/  FSETP.GEU.AND P0, PT, |R0|, 1.175494350822287508e-38, PT ;  /* 0x008000000000780b */ /* 0x004fda0003f0e200 */
[----:B------:R-:W-:-:S04]  /*00d0*/  @!P0 FMUL R0, R0, 16777216 ;  /* 0x4b80000000008820 */ /* 0x000fc80000400000 */
[----:B------:R-:W0:Y:S02]  /*00e0*/  MUFU.RSQ R5, R0 ;  /* 0x0000000000057308 */ /* 0x000e240000001400 */
[----:B0-----:R-:W-:-:S05]  /*00f0*/  @!P0 FMUL R5, R5, 4096 ;  /* 0x4580000005058820 */ /* 0x001fca0000400000 */
[----:B------:R-:W-:Y:S01]  /*0100*/  STG.E desc[UR4][R2.64], R5 ;  /* 0x0000000502007986 */ /* 0x000fe2000c101904 */
[----:B------:R-:W-:Y:S05]  /*0110*/  EXIT ;  /* 0x000000000000794d */ /* 0x000fea0003800000 */
.L_x_0:
[----:B------:R-:W-:-:S00]  /*0120*/  BRA `(.L_x_0) ;  /* 0xfffffffc00fc7947 */ /* 0x000fc0000383ffff */
[----:B------:R-:W-:-:S00]  /*0130*/  NOP ;  /* 0x0000000000007918 */ /* 0x000fc00000000000 */
        /* <DEDUP_REMOVED lines=12> */
.L_x_1:


//--------------------- .nv.shared.reserved.0     --------------------------
	.section	.nv.shared.reserved.0,"aw",@nobits
	.weak		__nv_reservedSMEM_offset_0_alias
	.size		__nv_reservedSMEM_offset_0_alias, 0, 64
	.other		__nv_reservedSMEM_offset_0_alias,@"STO_CUDA_RESERVED_SHARED STV_DEFAULT"
__nv_reservedSMEM_offset_0_alias:
	.zero		0
	.zero		64


//--------------------- .nv.constant0._Z9rsqrt_vecPfi --------------------------
	.section	.nv.constant0._Z9rsqrt_vecPfi,"a",@progbits
	.sectionflags	@""
	.align	4
.nv.constant0._Z9rsqrt_vecPfi:
	.zero		908


//--------------------- SYMBOLS --------------------------

	.type		.nv.reservedSmem.offset0,@object
	.size		.nv.reservedSmem.offset0,0x4
